//
// Generated by NVIDIA NVVM Compiler
//
// Compiler Build ID: CL-36424714
// Cuda compilation tools, release 13.0, V13.0.88
// Based on NVVM 20.0.0
//

.version 9.0
.target sm_100
.address_size 64

	// .globl	_Z8parallelPiS_S_m

.visible .entry _Z8parallelPiS_S_m(
	.param .u64 .ptr .align 1 _Z8parallelPiS_S_m_param_0,
	.param .u64 .ptr .align 1 _Z8parallelPiS_S_m_param_1,
	.param .u64 .ptr .align 1 _Z8parallelPiS_S_m_param_2,
	.param .u64 _Z8parallelPiS_S_m_param_3
)
{
	.reg .pred 	%p<4>;
	.reg .b32 	%r<12>;
	.reg .b64 	%rd<13>;

	ld.param.u64 	%rd4, [_Z8parallelPiS_S_m_param_0];
	ld.param.u64 	%rd5, [_Z8parallelPiS_S_m_param_1];
	ld.param.u64 	%rd6, [_Z8parallelPiS_S_m_param_3];
	cvta.to.global.u64 	%rd1, %rd5;
	mov.u32 	%r4, %tid.x;
	mov.u32 	%r5, %ctaid.x;
	mov.u32 	%r6, %ntid.x;
	mad.lo.s32 	%r1, %r5, %r6, %r4;
	cvt.s64.s32 	%rd7, %r1;
	setp.lt.u64 	%p1, %rd6, %rd7;
	@%p1 bra 	$L__BB0_4;
	cvta.to.global.u64 	%rd8, %rd4;
	mul.lo.s32 	%r7, %r1, 3;
	mul.wide.s32 	%rd9, %r7, 4;
	add.s64 	%rd2, %rd8, %rd9;
	ld.global.u32 	%r8, [%rd2];
	mul.wide.s32 	%rd10, %r8, 4;
	add.s64 	%rd11, %rd1, %rd10;
	ld.global.u32 	%r2, [%rd11];
	setp.eq.s32 	%p2, %r2, 99999;
	@%p2 bra 	$L__BB0_4;
	ld.global.u32 	%r9, [%rd2+8];
	ld.global.u32 	%r10, [%rd2+4];
	mul.wide.s32 	%rd12, %r10, 4;
	add.s64 	%rd3, %rd1, %rd12;
	ld.global.u32 	%r11, [%rd3];
	add.s32 	%r3, %r2, %r9;
	setp.le.s32 	%p3, %r11, %r3;
	@%p3 bra 	$L__BB0_4;
	st.global.u32 	[%rd3], %r3;
$L__BB0_4:
	ret;

}


// ===== COMPILED SASS (sm_100) =====

	.target	sm_100

	.elftype	@"ET_EXEC"


//--------------------- .note.nv.tkinfo           --------------------------
	.section	.note.nv.tkinfo,"",@"SHT_NOTE"
	.sectionflags	@"SHF_NOTE_NV_TKINFO"
	.tkinfo
        /*0018*/ 	.word	0x00000002
        /*0030*/ 	.string	""
        /*0030*/ 	.string	"ptxas"
        /*0030*/ 	.string	"Cuda compilation tools, release 13.0, V13.0.88"
        /*0030*/ 	.string	"Build cuda_13.0.r13.0/compiler.36424714_0"
        /*0030*/ 	.string	"-arch sm_100 -m 64 "



//--------------------- .note.nv.cuinfo           --------------------------
	.section	.note.nv.cuinfo,"",@"SHT_NOTE"
	.sectionflags	@"SHF_NOTE_NV_CUINFO"
        /*0018*/ 	.short	0x0002
        /*001a*/ 	.short	0x0064
        /*001c*/ 	.short	0x0082
	.zero		2


//--------------------- .nv.info                  --------------------------
	.section	.nv.info,"",@"SHT_CUDA_INFO"
	.align	4


	//----- nvinfo : EIATTR_REGCOUNT
	.align		4
        /*0000*/ 	.byte	0x04, 0x2f
        /*0002*/ 	.short	(.L_1 - .L_0)
	.align		4
.L_0:
        /*0004*/ 	.word	index@(_Z8parallelPiS_S_m)
        /*0008*/ 	.word	0x0000000a


	//----- nvinfo : EIATTR_FRAME_SIZE
	.align		4
.L_1:
        /*000c*/ 	.byte	0x04, 0x11
        /*000e*/ 	.short	(.L_3 - .L_2)
	.align		4
.L_2:
        /*0010*/ 	.word	index@(_Z8parallelPiS_S_m)
        /*0014*/ 	.word	0x00000000


	//----- nvinfo : EIATTR_MIN_STACK_SIZE
	.align		4
.L_3:
        /*0018*/ 	.byte	0x04, 0x12
        /*001a*/ 	.short	(.L_5 - .L_4)
	.align		4
.L_4:
        /*001c*/ 	.word	index@(_Z8parallelPiS_S_m)
        /*0020*/ 	.word	0x00000000
.L_5:


//--------------------- .nv.compat                --------------------------
	.section	.nv.compat,"",@"SHT_CUDA_COMPAT_INFO"
	.align	4
        /*0000*/ 	.byte	0x02, 0x09, 0x00, 0x00, 0x02, 0x02, 0x01, 0x00, 0x02, 0x05, 0x05, 0x00, 0x03, 0x07, 0x01, 0x01
        /*0010*/ 	.byte	0x02, 0x03, 0x00, 0x00, 0x02, 0x06, 0x01, 0x00, 0x04, 0x0b, 0x08, 0x00, 0x09, 0x00, 0x00, 0x00
        /*0020*/ 	.byte	0x00, 0x00, 0x00, 0x00


//--------------------- .nv.info._Z8parallelPiS_S_m --------------------------
	.section	.nv.info._Z8parallelPiS_S_m,"",@"SHT_CUDA_INFO"
	.sectionflags	@""
	.align	4


	//----- nvinfo : EIATTR_CUDA_API_VERSION
	.align		4
        /*0000*/ 	.byte	0x04, 0x37
        /*0002*/ 	.short	(.L_7 - .L_6)
.L_6:
        /*0004*/ 	.word	0x00000082


	//----- nvinfo : EIATTR_KPARAM_INFO
	.align		4
.L_7:
        /*0008*/ 	.byte	0x04, 0x17
        /*000a*/ 	.short	(.L_9 - .L_8)
.L_8:
        /*000c*/ 	.word	0x00000000
        /*0010*/ 	.short	0x0003
        /*0012*/ 	.short	0x0018
        /*0014*/ 	.byte	0x00, 0xf0, 0x21, 0x00


	//----- nvinfo : EIATTR_KPARAM_INFO
	.align		4
.L_9:
        /*0018*/ 	.byte	0x04, 0x17
        /*001a*/ 	.short	(.L_11 - .L_10)
.L_10:
        /*001c*/ 	.word	0x00000000
        /*0020*/ 	.short	0x0002
        /*0022*/ 	.short	0x0010
        /*0024*/ 	.byte	0x00, 0xf5, 0x21, 0x00


	//----- nvinfo : EIATTR_KPARAM_INFO
	.align		4
.L_11:
        /*0028*/ 	.byte	0x04, 0x17
        /*002a*/ 	.short	(.L_13 - .L_12)
.L_12:
        /*002c*/ 	.word	0x00000000
        /*0030*/ 	.short	0x0001
        /*0032*/ 	.short	0x0008
        /*0034*/ 	.byte	0x00, 0xf5, 0x21, 0x00


	//----- nvinfo : EIATTR_KPARAM_INFO
	.align		4
.L_13:
        /*0038*/ 	.byte	0x04, 0x17
        /*003a*/ 	.short	(.L_15 - .L_14)
.L_14:
        /*003c*/ 	.word	0x00000000
        /*0040*/ 	.short	0x0000
        /*0042*/ 	.short	0x0000
        /*0044*/ 	.byte	0x00, 0xf5, 0x21, 0x00


	//----- nvinfo : EIATTR_SPARSE_MMA_MASK
	.align		4
.L_15:
        /*0048*/ 	.byte	0x03, 0x50
        /*004a*/ 	.short	0x0000


	//----- nvinfo : EIATTR_MAXREG_COUNT
	.align		4
        /*004c*/ 	.byte	0x03, 0x1b
        /*004e*/ 	.short	0x00ff


	//----- nvinfo : EIATTR_MERCURY_ISA_VERSION
	.align		4
        /*0050*/ 	.byte	0x03, 0x5f
        /*0052*/ 	.short	0x0101


	//----- nvinfo : EIATTR_VRC_CTA_INIT_COUNT
	.align		4
        /*0054*/ 	.byte	0x02, 0x4a
	.zero		1
	.zero		1


	//----- nvinfo : EIATTR_EXIT_INSTR_OFFSETS
	.align		4
        /*0058*/ 	.byte	0x04, 0x1c
        /*005a*/ 	.short	(.L_17 - .L_16)


	//   ....[0]....
.L_16:
        /*005c*/ 	.word	0x00000090


	//   ....[1]....
        /*0060*/ 	.word	0x00000130


	//   ....[2]....
        /*0064*/ 	.word	0x000001a0


	//   ....[3]....
        /*0068*/ 	.word	0x000001c0


	//----- nvinfo : EIATTR_CBANK_PARAM_SIZE
	.align		4
.L_17:
        /*006c*/ 	.byte	0x03, 0x19
        /*006e*/ 	.short	0x0020


	//----- nvinfo : EIATTR_PARAM_CBANK
	.align		4
        /*0070*/ 	.byte	0x04, 0x0a
        /*0072*/ 	.short	(.L_19 - .L_18)
	.align		4
.L_18:
        /*0074*/ 	.word	index@(.nv.constant0._Z8parallelPiS_S_m)
        /*0078*/ 	.short	0x0380
        /*007a*/ 	.short	0x0020


	//----- nvinfo : EIATTR_SW_WAR
	.align		4
.L_19:
        /*007c*/ 	.byte	0x04, 0x36
        /*007e*/ 	.short	(.L_21 - .L_20)
.L_20:
        /*0080*/ 	.word	0x00000008
.L_21:


//--------------------- .nv.callgraph             --------------------------
	.section	.nv.callgraph,"",@"SHT_CUDA_CALLGRAPH"
	.align	4
	.sectionentsize	8
	.align		4
        /*0000*/ 	.word	0x00000000
	.align		4
        /*0004*/ 	.word	0xffffffff
	.align		4
        /*0008*/ 	.word	0x00000000
	.align		4
        /*000c*/ 	.word	0xfffffffe
	.align		4
        /*0010*/ 	.word	0x00000000
	.align		4
        /*0014*/ 	.word	0xfffffffd
	.align		4
        /*0018*/ 	.word	0x00000000
	.align		4
        /*001c*/ 	.word	0xfffffffc


//--------------------- .text._Z8parallelPiS_S_m  --------------------------
	.section	.text._Z8parallelPiS_S_m,"ax",@progbits
	.align	128
        .global         _Z8parallelPiS_S_m
        .type           _Z8parallelPiS_S_m,@function
        .size           _Z8parallelPiS_S_m,(.L_x_1 - _Z8parallelPiS_S_m)
        .other          _Z8parallelPiS_S_m,@"STO_CUDA_ENTRY STV_DEFAULT"
_Z8parallelPiS_S_m:
.text._Z8parallelPiS_S_m:
[----:B------:R-:W-:Y:S01]  /*0000*/  LDC R1, c[0x0][0x37c] ;  /* 0x0000df00ff017b82 */ /* 0x000fe20000000800 */
[----:B------:R-:W0:Y:S07]  /*0010*/  S2R R0, SR_TID.X ;  /* 0x0000000000007919 */ /* 0x000e2e0000002100 */
[----:B------:R-:W0:Y:S01]  /*0020*/  S2UR UR4, SR_CTAID.X ;  /* 0x00000000000479c3 */ /* 0x000e220000002500 */
[----:B------:R-:W1:Y:S07]  /*0030*/  LDCU.64 UR6, c[0x0][0x398] ;  /* 0x00007300ff0677ac */ /* 0x000e6e0008000a00 */
[----:B------:R-:W0:Y:S02]  /*0040*/  LDC R3, c[0x0][0x360] ;  /* 0x0000d800ff037b82 */ /* 0x000e240000000800 */
[----:B0-----:R-:W-:-:S05]  /*0050*/  IMAD R0, R3, UR4, R0 ;  /* 0x0000000403007c24 */ /* 0x001fca000f8e0200 */
[----:B-1----:R-:W-:Y:S02]  /*0060*/  ISETP.GT.U32.AND P0, PT, R0, UR6, PT ;  /* 0x0000000600007c0c */ /* 0x002fe4000bf04070 */
[----:B------:R-:W-:-:S04]  /*0070*/  SHF.R.S32.HI R2, RZ, 0x1f, R0 ;  /* 0x0000001fff027819 */ /* 0x000fc80000011400 */
[----:B------:R-:W-:-:S13]  /*0080*/  ISETP.GT.U32.AND.EX P0, PT, R2, UR7, PT, P0 ;  /* 0x0000000702007c0c */ /* 0x000fda000bf04100 */
[----:B------:R-:W-:Y:S05]  /*0090*/  @P0 EXIT ;  /* 0x000000000000094d */ /* 0x000fea0003800000 */
[----:B------:R-:W0:Y:S01]  /*00a0*/  LDC.64 R2, c[0x0][0x380] ;  /* 0x0000e000ff027b82 */ /* 0x000e220000000a00 */
[----:B------:R-:W1:Y:S01]  /*00b0*/  LDCU.64 UR4, c[0x0][0x358] ;  /* 0x00006b00ff0477ac */ /* 0x000e620008000a00 */
[----:B------:R-:W-:-:S06]  /*00c0*/  IMAD R5, R0, 0x3, RZ ;  /* 0x0000000300057824 */ /* 0x000fcc00078e02ff */
[----:B------:R-:W2:Y:S01]  /*00d0*/  LDC.64 R6, c[0x0][0x388] ;  /* 0x0000e200ff067b82 */ /* 0x000ea20000000a00 */
[----:B0-----:R-:W-:-:S05]  /*00e0*/  IMAD.WIDE R2, R5, 0x4, R2 ;  /* 0x0000000405027825 */ /* 0x001fca00078e0202 */
[----:B-1----:R-:W2:Y:S02]  /*00f0*/  LDG.E R5, desc[UR4][R2.64] ;  /* 0x0000000402057981 */ /* 0x002ea4000c1e1900 */
[----:B--2---:R-:W-:-:S05]  /*0100*/  IMAD.WIDE R4, R5, 0x4, R6 ;  /* 0x0000000405047825 */ /* 0x004fca00078e0206 */
[----:B------:R-:W2:Y:S02]  /*0110*/  LDG.E R0, desc[UR4][R4.64] ;  /* 0x0000000404007981 */ /* 0x000ea4000c1e1900 */
[----:B--2---:R-:W-:-:S13]  /*0120*/  ISETP.NE.AND P0, PT, R0, 0x1869f, PT ;  /* 0x0001869f0000780c */ /* 0x004fda0003f05270 */
[----:B------:R-:W-:Y:S05]  /*0130*/  @!P0 EXIT ;  /* 0x000000000000894d */ /* 0x000fea0003800000 */
[----:B------:R-:W2:Y:S02]  /*0140*/  LDG.E R5, desc[UR4][R2.64+0x4] ;  /* 0x0000040402057981 */ /* 0x000ea4000c1e1900 */
[----:B--2---:R-:W-:Y:S02]  /*0150*/  IMAD.WIDE R4, R5, 0x4, R6 ;  /* 0x0000000405047825 */ /* 0x004fe400078e0206 */
[----:B------:R-:W2:Y:S04]  /*0160*/  LDG.E R7, desc[UR4][R2.64+0x8] ;  /* 0x0000080402077981 */ /* 0x000ea8000c1e1900 */
[----:B------:R-:W3:Y:S01]  /*0170*/  LDG.E R6, desc[UR4][R4.64] ;  /* 0x0000000404067981 */ /* 0x000ee2000c1e1900 */
[----:B--2---:R-:W-:-:S04]  /*0180*/  IADD3 R7, PT, PT, R0, R7, RZ ;  /* 0x0000000700077210 */ /* 0x004fc80007ffe0ff */
[----:B---3--:R-:W-:-:S13]  /*0190*/  ISETP.GT.AND P0, PT, R6, R7, PT ;  /* 0x000000070600720c */ /* 0x008fda0003f04270 */
[----:B------:R-:W-:Y:S05]  /*01a0*/  @!P0 EXIT ;  /* 0x000000000000894d */ /* 0x000fea0003800000 */
[----:B------:R-:W-:Y:S01]  /*01b0*/  STG.E desc[UR4][R4.64], R7 ;  /* 0x0000000704007986 */ /* 0x000fe2000c101904 */
[----:B------:R-:W-:Y:S05]  /*01c0*/  EXIT ;  /* 0x000000000000794d */ /* 0x000fea0003800000 */
.L_x_0:
[----:B------:R-:W-:-:S00]  /*01d0*/  BRA `(.L_x_0) ;  /* 0xfffffffc00fc7947 */ /* 0x000fc0000383ffff */
[----:B------:R-:W-:-:S00]  /*01e0*/  NOP ;  /* 0x0000000000007918 */ /* 0x000fc00000000000 */
        /* <DEDUP_REMOVED lines=9> */
.L_x_1:


//--------------------- .nv.shared.reserved.0     --------------------------
	.section	.nv.shared.reserved.0,"aw",@nobits
	.weak		__nv_reservedSMEM_offset_0_alias
	.size		__nv_reservedSMEM_offset_0_alias, 0, 64
	.other		__nv_reservedSMEM_offset_0_alias,@"STO_CUDA_RESERVED_SHARED STV_DEFAULT"
__nv_reservedSMEM_offset_0_alias:
	.zero		0
	.zero		64


//--------------------- .nv.constant0._Z8parallelPiS_S_m --------------------------
	.section	.nv.constant0._Z8parallelPiS_S_m,"a",@progbits
	.sectionflags	@""
	.align	4
.nv.constant0._Z8parallelPiS_S_m:
	.zero		928


//--------------------- SYMBOLS --------------------------

	.type		.nv.reservedSmem.offset0,@object
	.size		.nv.reservedSmem.offset0,0x4
